//
// Generated by NVIDIA NVVM Compiler
//
// Compiler Build ID: CL-36424714
// Cuda compilation tools, release 13.0, V13.0.88
// Based on NVVM 20.0.0
//

.version 9.0
.target sm_100
.address_size 64

	// .globl	_Z15init_phi_kernelPdiiiiiiddddddiiiddd

.visible .entry _Z15init_phi_kernelPdiiiiiiddddddiiiddd(
	.param .u64 .ptr .align 1 _Z15init_phi_kernelPdiiiiiiddddddiiiddd_param_0,
	.param .u32 _Z15init_phi_kernelPdiiiiiiddddddiiiddd_param_1,
	.param .u32 _Z15init_phi_kernelPdiiiiiiddddddiiiddd_param_2,
	.param .u32 _Z15init_phi_kernelPdiiiiiiddddddiiiddd_param_3,
	.param .u32 _Z15init_phi_kernelPdiiiiiiddddddiiiddd_param_4,
	.param .u32 _Z15init_phi_kernelPdiiiiiiddddddiiiddd_param_5,
	.param .u32 _Z15init_phi_kernelPdiiiiiiddddddiiiddd_param_6,
	.param .f64 _Z15init_phi_kernelPdiiiiiiddddddiiiddd_param_7,
	.param .f64 _Z15init_phi_kernelPdiiiiiiddddddiiiddd_param_8,
	.param .f64 _Z15init_phi_kernelPdiiiiiiddddddiiiddd_param_9,
	.param .f64 _Z15init_phi_kernelPdiiiiiiddddddiiiddd_param_10,
	.param .f64 _Z15init_phi_kernelPdiiiiiiddddddiiiddd_param_11,
	.param .f64 _Z15init_phi_kernelPdiiiiiiddddddiiiddd_param_12,
	.param .u32 _Z15init_phi_kernelPdiiiiiiddddddiiiddd_param_13,
	.param .u32 _Z15init_phi_kernelPdiiiiiiddddddiiiddd_param_14,
	.param .u32 _Z15init_phi_kernelPdiiiiiiddddddiiiddd_param_15,
	.param .f64 _Z15init_phi_kernelPdiiiiiiddddddiiiddd_param_16,
	.param .f64 _Z15init_phi_kernelPdiiiiiiddddddiiiddd_param_17,
	.param .f64 _Z15init_phi_kernelPdiiiiiiddddddiiiddd_param_18
)
{
	.reg .pred 	%p<19>;
	.reg .b32 	%r<83>;
	.reg .b32 	%f<7>;
	.reg .b64 	%rd<7>;
	.reg .b64 	%fd<116>;

	ld.param.u64 	%rd3, [_Z15init_phi_kernelPdiiiiiiddddddiiiddd_param_0];
	ld.param.u32 	%r26, [_Z15init_phi_kernelPdiiiiiiddddddiiiddd_param_1];
	ld.param.u32 	%r27, [_Z15init_phi_kernelPdiiiiiiddddddiiiddd_param_2];
	ld.param.u32 	%r78, [_Z15init_phi_kernelPdiiiiiiddddddiiiddd_param_3];
	ld.param.u32 	%r29, [_Z15init_phi_kernelPdiiiiiiddddddiiiddd_param_4];
	ld.param.u32 	%r30, [_Z15init_phi_kernelPdiiiiiiddddddiiiddd_param_5];
	ld.param.u32 	%r31, [_Z15init_phi_kernelPdiiiiiiddddddiiiddd_param_6];
	ld.param.f64 	%fd19, [_Z15init_phi_kernelPdiiiiiiddddddiiiddd_param_7];
	ld.param.f64 	%fd20, [_Z15init_phi_kernelPdiiiiiiddddddiiiddd_param_8];
	ld.param.u32 	%r32, [_Z15init_phi_kernelPdiiiiiiddddddiiiddd_param_13];
	ld.param.u32 	%r34, [_Z15init_phi_kernelPdiiiiiiddddddiiiddd_param_15];
	ld.param.f64 	%fd22, [_Z15init_phi_kernelPdiiiiiiddddddiiiddd_param_16];
	ld.param.f64 	%fd23, [_Z15init_phi_kernelPdiiiiiiddddddiiiddd_param_17];
	cvta.to.global.u64 	%rd1, %rd3;
	setp.gt.s32 	%p1, %r78, %r31;
	@%p1 bra 	$L__BB0_20;
	setp.gt.s32 	%p2, %r27, %r30;
	setp.gt.s32 	%p3, %r26, %r29;
	or.pred  	%p4, %p2, %p3;
	@%p4 bra 	$L__BB0_20;
	add.s32 	%r1, %r29, 1;
	sub.s32 	%r35, %r1, %r26;
	and.b32  	%r2, %r35, 1;
	cvt.rn.f64.s32 	%fd25, %r26;
	add.f64 	%fd26, %fd25, 0d3FE0000000000000;
	fma.rn.f64 	%fd27, %fd22, %fd26, %fd19;
	add.f64 	%fd28, %fd27, 0dBFD0000000000000;
	mul.f64 	%fd1, %fd28, %fd28;
$L__BB0_3:
	ld.param.f64 	%fd112, [_Z15init_phi_kernelPdiiiiiiddddddiiiddd_param_18];
	ld.param.u32 	%r77, [_Z15init_phi_kernelPdiiiiiiddddddiiiddd_param_14];
	ld.param.f64 	%fd111, [_Z15init_phi_kernelPdiiiiiiddddddiiiddd_param_9];
	cvt.rn.f64.s32 	%fd29, %r78;
	add.f64 	%fd30, %fd29, 0d3FE0000000000000;
	fma.rn.f64 	%fd31, %fd112, %fd30, %fd111;
	add.f64 	%fd32, %fd31, 0dBFD0000000000000;
	mul.f64 	%fd2, %fd32, %fd32;
	add.s32 	%r36, %r78, %r34;
	mad.lo.s32 	%r4, %r36, %r77, %r34;
	mov.u32 	%r79, %r27;
$L__BB0_4:
	setp.eq.s32 	%p5, %r2, 0;
	cvt.rn.f64.s32 	%fd33, %r79;
	add.f64 	%fd34, %fd33, 0d3FE0000000000000;
	fma.rn.f64 	%fd35, %fd23, %fd34, %fd20;
	add.f64 	%fd36, %fd35, 0dBFD0000000000000;
	mul.f64 	%fd3, %fd36, %fd36;
	add.s32 	%r37, %r79, %r34;
	mul.lo.s32 	%r6, %r37, %r32;
	mov.u32 	%r82, %r26;
	@%p5 bra 	$L__BB0_9;
	add.f64 	%fd37, %fd3, %fd1;
	add.f64 	%fd38, %fd2, %fd37;
	mul.f64 	%fd4, %fd38, 0dC059000000000000;
	fma.rn.f64 	%fd39, %fd4, 0d3FF71547652B82FE, 0d4338000000000000;
	{
	.reg .b32 %temp; 
	mov.b64 	{%r7, %temp}, %fd39;
	}
	mov.f64 	%fd40, 0dC338000000000000;
	add.rn.f64 	%fd41, %fd39, %fd40;
	fma.rn.f64 	%fd42, %fd41, 0dBFE62E42FEFA39EF, %fd4;
	fma.rn.f64 	%fd43, %fd41, 0dBC7ABC9E3B39803F, %fd42;
	fma.rn.f64 	%fd44, %fd43, 0d3E5ADE1569CE2BDF, 0d3E928AF3FCA213EA;
	fma.rn.f64 	%fd45, %fd44, %fd43, 0d3EC71DEE62401315;
	fma.rn.f64 	%fd46, %fd45, %fd43, 0d3EFA01997C89EB71;
	fma.rn.f64 	%fd47, %fd46, %fd43, 0d3F2A01A014761F65;
	fma.rn.f64 	%fd48, %fd47, %fd43, 0d3F56C16C1852B7AF;
	fma.rn.f64 	%fd49, %fd48, %fd43, 0d3F81111111122322;
	fma.rn.f64 	%fd50, %fd49, %fd43, 0d3FA55555555502A1;
	fma.rn.f64 	%fd51, %fd50, %fd43, 0d3FC5555555555511;
	fma.rn.f64 	%fd52, %fd51, %fd43, 0d3FE000000000000B;
	fma.rn.f64 	%fd53, %fd52, %fd43, 0d3FF0000000000000;
	fma.rn.f64 	%fd54, %fd53, %fd43, 0d3FF0000000000000;
	{
	.reg .b32 %temp; 
	mov.b64 	{%r8, %temp}, %fd54;
	}
	{
	.reg .b32 %temp; 
	mov.b64 	{%temp, %r9}, %fd54;
	}
	shl.b32 	%r38, %r7, 20;
	add.s32 	%r39, %r38, %r9;
	mov.b64 	%fd113, {%r8, %r39};
	{
	.reg .b32 %temp; 
	mov.b64 	{%temp, %r40}, %fd4;
	}
	mov.b32 	%f4, %r40;
	abs.f32 	%f1, %f4;
	setp.lt.f32 	%p6, %f1, 0f4086232B;
	@%p6 bra 	$L__BB0_8;
	setp.lt.f64 	%p7, %fd4, 0d0000000000000000;
	add.f64 	%fd55, %fd4, 0d7FF0000000000000;
	selp.f64 	%fd113, 0d0000000000000000, %fd55, %p7;
	setp.geu.f32 	%p8, %f1, 0f40874800;
	@%p8 bra 	$L__BB0_8;
	shr.u32 	%r41, %r7, 31;
	add.s32 	%r42, %r7, %r41;
	shr.s32 	%r43, %r42, 1;
	shl.b32 	%r44, %r43, 20;
	add.s32 	%r45, %r9, %r44;
	mov.b64 	%fd56, {%r8, %r45};
	sub.s32 	%r46, %r7, %r43;
	shl.b32 	%r47, %r46, 20;
	add.s32 	%r48, %r47, 1072693248;
	mov.b32 	%r49, 0;
	mov.b64 	%fd57, {%r49, %r48};
	mul.f64 	%fd113, %fd57, %fd56;
$L__BB0_8:
	add.s32 	%r82, %r26, 1;
	add.f64 	%fd58, %fd113, 0d3FF0000000000000;
	add.s32 	%r50, %r4, %r6;
	add.s32 	%r51, %r50, %r26;
	mul.wide.s32 	%rd4, %r51, 8;
	add.s64 	%rd5, %rd1, %rd4;
	st.global.f64 	[%rd5], %fd58;
$L__BB0_9:
	setp.eq.s32 	%p9, %r29, %r26;
	@%p9 bra 	$L__BB0_18;
	add.s32 	%r52, %r4, %r82;
	add.s32 	%r81, %r52, %r6;
$L__BB0_11:
	cvt.rn.f64.s32 	%fd59, %r82;
	add.f64 	%fd60, %fd59, 0d3FE0000000000000;
	fma.rn.f64 	%fd61, %fd22, %fd60, %fd19;
	add.f64 	%fd62, %fd61, 0dBFD0000000000000;
	fma.rn.f64 	%fd63, %fd62, %fd62, %fd3;
	add.f64 	%fd64, %fd2, %fd63;
	mul.f64 	%fd9, %fd64, 0dC059000000000000;
	fma.rn.f64 	%fd65, %fd9, 0d3FF71547652B82FE, 0d4338000000000000;
	{
	.reg .b32 %temp; 
	mov.b64 	{%r15, %temp}, %fd65;
	}
	mov.f64 	%fd66, 0dC338000000000000;
	add.rn.f64 	%fd67, %fd65, %fd66;
	fma.rn.f64 	%fd68, %fd67, 0dBFE62E42FEFA39EF, %fd9;
	fma.rn.f64 	%fd69, %fd67, 0dBC7ABC9E3B39803F, %fd68;
	fma.rn.f64 	%fd70, %fd69, 0d3E5ADE1569CE2BDF, 0d3E928AF3FCA213EA;
	fma.rn.f64 	%fd71, %fd70, %fd69, 0d3EC71DEE62401315;
	fma.rn.f64 	%fd72, %fd71, %fd69, 0d3EFA01997C89EB71;
	fma.rn.f64 	%fd73, %fd72, %fd69, 0d3F2A01A014761F65;
	fma.rn.f64 	%fd74, %fd73, %fd69, 0d3F56C16C1852B7AF;
	fma.rn.f64 	%fd75, %fd74, %fd69, 0d3F81111111122322;
	fma.rn.f64 	%fd76, %fd75, %fd69, 0d3FA55555555502A1;
	fma.rn.f64 	%fd77, %fd76, %fd69, 0d3FC5555555555511;
	fma.rn.f64 	%fd78, %fd77, %fd69, 0d3FE000000000000B;
	fma.rn.f64 	%fd79, %fd78, %fd69, 0d3FF0000000000000;
	fma.rn.f64 	%fd80, %fd79, %fd69, 0d3FF0000000000000;
	{
	.reg .b32 %temp; 
	mov.b64 	{%r16, %temp}, %fd80;
	}
	{
	.reg .b32 %temp; 
	mov.b64 	{%temp, %r17}, %fd80;
	}
	shl.b32 	%r53, %r15, 20;
	add.s32 	%r54, %r53, %r17;
	mov.b64 	%fd114, {%r16, %r54};
	{
	.reg .b32 %temp; 
	mov.b64 	{%temp, %r55}, %fd9;
	}
	mov.b32 	%f5, %r55;
	abs.f32 	%f2, %f5;
	setp.lt.f32 	%p10, %f2, 0f4086232B;
	@%p10 bra 	$L__BB0_14;
	setp.lt.f64 	%p11, %fd9, 0d0000000000000000;
	add.f64 	%fd81, %fd9, 0d7FF0000000000000;
	selp.f64 	%fd114, 0d0000000000000000, %fd81, %p11;
	setp.geu.f32 	%p12, %f2, 0f40874800;
	@%p12 bra 	$L__BB0_14;
	shr.u32 	%r56, %r15, 31;
	add.s32 	%r57, %r15, %r56;
	shr.s32 	%r58, %r57, 1;
	shl.b32 	%r59, %r58, 20;
	add.s32 	%r60, %r17, %r59;
	mov.b64 	%fd82, {%r16, %r60};
	sub.s32 	%r61, %r15, %r58;
	shl.b32 	%r62, %r61, 20;
	add.s32 	%r63, %r62, 1072693248;
	mov.b32 	%r64, 0;
	mov.b64 	%fd83, {%r64, %r63};
	mul.f64 	%fd114, %fd83, %fd82;
$L__BB0_14:
	add.f64 	%fd84, %fd114, 0d3FF0000000000000;
	mul.wide.s32 	%rd6, %r81, 8;
	add.s64 	%rd2, %rd1, %rd6;
	st.global.f64 	[%rd2], %fd84;
	add.s32 	%r18, %r82, 1;
	cvt.rn.f64.s32 	%fd85, %r18;
	add.f64 	%fd86, %fd85, 0d3FE0000000000000;
	fma.rn.f64 	%fd87, %fd22, %fd86, %fd19;
	add.f64 	%fd88, %fd87, 0dBFD0000000000000;
	fma.rn.f64 	%fd89, %fd88, %fd88, %fd3;
	add.f64 	%fd90, %fd2, %fd89;
	mul.f64 	%fd14, %fd90, 0dC059000000000000;
	fma.rn.f64 	%fd91, %fd14, 0d3FF71547652B82FE, 0d4338000000000000;
	{
	.reg .b32 %temp; 
	mov.b64 	{%r19, %temp}, %fd91;
	}
	mov.f64 	%fd92, 0dC338000000000000;
	add.rn.f64 	%fd93, %fd91, %fd92;
	fma.rn.f64 	%fd94, %fd93, 0dBFE62E42FEFA39EF, %fd14;
	fma.rn.f64 	%fd95, %fd93, 0dBC7ABC9E3B39803F, %fd94;
	fma.rn.f64 	%fd96, %fd95, 0d3E5ADE1569CE2BDF, 0d3E928AF3FCA213EA;
	fma.rn.f64 	%fd97, %fd96, %fd95, 0d3EC71DEE62401315;
	fma.rn.f64 	%fd98, %fd97, %fd95, 0d3EFA01997C89EB71;
	fma.rn.f64 	%fd99, %fd98, %fd95, 0d3F2A01A014761F65;
	fma.rn.f64 	%fd100, %fd99, %fd95, 0d3F56C16C1852B7AF;
	fma.rn.f64 	%fd101, %fd100, %fd95, 0d3F81111111122322;
	fma.rn.f64 	%fd102, %fd101, %fd95, 0d3FA55555555502A1;
	fma.rn.f64 	%fd103, %fd102, %fd95, 0d3FC5555555555511;
	fma.rn.f64 	%fd104, %fd103, %fd95, 0d3FE000000000000B;
	fma.rn.f64 	%fd105, %fd104, %fd95, 0d3FF0000000000000;
	fma.rn.f64 	%fd106, %fd105, %fd95, 0d3FF0000000000000;
	{
	.reg .b32 %temp; 
	mov.b64 	{%r20, %temp}, %fd106;
	}
	{
	.reg .b32 %temp; 
	mov.b64 	{%temp, %r21}, %fd106;
	}
	shl.b32 	%r65, %r19, 20;
	add.s32 	%r66, %r65, %r21;
	mov.b64 	%fd115, {%r20, %r66};
	{
	.reg .b32 %temp; 
	mov.b64 	{%temp, %r67}, %fd14;
	}
	mov.b32 	%f6, %r67;
	abs.f32 	%f3, %f6;
	setp.lt.f32 	%p13, %f3, 0f4086232B;
	@%p13 bra 	$L__BB0_17;
	setp.lt.f64 	%p14, %fd14, 0d0000000000000000;
	add.f64 	%fd107, %fd14, 0d7FF0000000000000;
	selp.f64 	%fd115, 0d0000000000000000, %fd107, %p14;
	setp.geu.f32 	%p15, %f3, 0f40874800;
	@%p15 bra 	$L__BB0_17;
	shr.u32 	%r68, %r19, 31;
	add.s32 	%r69, %r19, %r68;
	shr.s32 	%r70, %r69, 1;
	shl.b32 	%r71, %r70, 20;
	add.s32 	%r72, %r21, %r71;
	mov.b64 	%fd108, {%r20, %r72};
	sub.s32 	%r73, %r19, %r70;
	shl.b32 	%r74, %r73, 20;
	add.s32 	%r75, %r74, 1072693248;
	mov.b32 	%r76, 0;
	mov.b64 	%fd109, {%r76, %r75};
	mul.f64 	%fd115, %fd109, %fd108;
$L__BB0_17:
	add.f64 	%fd110, %fd115, 0d3FF0000000000000;
	st.global.f64 	[%rd2+8], %fd110;
	add.s32 	%r81, %r81, 2;
	add.s32 	%r82, %r18, 1;
	setp.ne.s32 	%p16, %r82, %r1;
	@%p16 bra 	$L__BB0_11;
$L__BB0_18:
	add.s32 	%r24, %r79, 1;
	setp.ne.s32 	%p17, %r79, %r30;
	mov.u32 	%r79, %r24;
	@%p17 bra 	$L__BB0_4;
	add.s32 	%r25, %r78, 1;
	setp.ne.s32 	%p18, %r78, %r31;
	mov.u32 	%r78, %r25;
	@%p18 bra 	$L__BB0_3;
$L__BB0_20:
	ret;

}


// ===== COMPILED SASS (sm_100) =====

	.target	sm_100

	.elftype	@"ET_EXEC"


//--------------------- .note.nv.tkinfo           --------------------------
	.section	.note.nv.tkinfo,"",@"SHT_NOTE"
	.sectionflags	@"SHF_NOTE_NV_TKINFO"
	.tkinfo
        /*0018*/ 	.word	0x00000002
        /*0030*/ 	.string	""
        /*0030*/ 	.string	"ptxas"
        /*0030*/ 	.string	"Cuda compilation tools, release 13.0, V13.0.88"
        /*0030*/ 	.string	"Build cuda_13.0.r13.0/compiler.36424714_0"
        /*0030*/ 	.string	"-arch sm_100 -m 64 "



//--------------------- .note.nv.cuinfo           --------------------------
	.section	.note.nv.cuinfo,"",@"SHT_NOTE"
	.sectionflags	@"SHF_NOTE_NV_CUINFO"
        /*0018*/ 	.short	0x0002
        /*001a*/ 	.short	0x0064
        /*001c*/ 	.short	0x0082
	.zero		2


//--------------------- .nv.info                  --------------------------
	.section	.nv.info,"",@"SHT_CUDA_INFO"
	.align	4


	//----- nvinfo : EIATTR_REGCOUNT
	.align		4
        /*0000*/ 	.byte	0x04, 0x2f
        /*0002*/ 	.short	(.L_1 - .L_0)
	.align		4
.L_0:
        /*0004*/ 	.word	index@(_Z15init_phi_kernelPdiiiiiiddddddiiiddd)
        /*0008*/ 	.word	0x0000001e


	//----- nvinfo : EIATTR_FRAME_SIZE
	.align		4
.L_1:
        /*000c*/ 	.byte	0x04, 0x11
        /*000e*/ 	.short	(.L_3 - .L_2)
	.align		4
.L_2:
        /*0010*/ 	.word	index@(_Z15init_phi_kernelPdiiiiiiddddddiiiddd)
        /*0014*/ 	.word	0x00000000


	//----- nvinfo : EIATTR_MIN_STACK_SIZE
	.align		4
.L_3:
        /*0018*/ 	.byte	0x04, 0x12
        /*001a*/ 	.short	(.L_5 - .L_4)
	.align		4
.L_4:
        /*001c*/ 	.word	index@(_Z15init_phi_kernelPdiiiiiiddddddiiiddd)
        /*0020*/ 	.word	0x00000000
.L_5:


//--------------------- .nv.compat                --------------------------
	.section	.nv.compat,"",@"SHT_CUDA_COMPAT_INFO"
	.align	4
        /*0000*/ 	.byte	0x02, 0x09, 0x00, 0x00, 0x02, 0x02, 0x01, 0x00, 0x02, 0x05, 0x05, 0x00, 0x03, 0x07, 0x01, 0x01
        /*0010*/ 	.byte	0x02, 0x03, 0x00, 0x00, 0x02, 0x06, 0x01, 0x00, 0x04, 0x0b, 0x08, 0x00, 0x01, 0x00, 0x00, 0x00
        /*0020*/ 	.byte	0x00, 0x00, 0x00, 0x00


//--------------------- .nv.info._Z15init_phi_kernelPdiiiiiiddddddiiiddd --------------------------
	.section	.nv.info._Z15init_phi_kernelPdiiiiiiddddddiiiddd,"",@"SHT_CUDA_INFO"
	.sectionflags	@""
	.align	4


	//----- nvinfo : EIATTR_CUDA_API_VERSION
	.align		4
        /*0000*/ 	.byte	0x04, 0x37
        /*0002*/ 	.short	(.L_7 - .L_6)
.L_6:
        /*0004*/ 	.word	0x00000082


	//----- nvinfo : EIATTR_KPARAM_INFO
	.align		4
.L_7:
        /*0008*/ 	.byte	0x04, 0x17
        /*000a*/ 	.short	(.L_9 - .L_8)
.L_8:
        /*000c*/ 	.word	0x00000000
        /*0010*/ 	.short	0x0012
        /*0012*/ 	.short	0x0070
        /*0014*/ 	.byte	0x00, 0xf0, 0x21, 0x00


	//----- nvinfo : EIATTR_KPARAM_INFO
	.align		4
.L_9:
        /*0018*/ 	.byte	0x04, 0x17
        /*001a*/ 	.short	(.L_11 - .L_10)
.L_10:
        /*001c*/ 	.word	0x00000000
        /*0020*/ 	.short	0x0011
        /*0022*/ 	.short	0x0068
        /*0024*/ 	.byte	0x00, 0xf0, 0x21, 0x00


	//----- nvinfo : EIATTR_KPARAM_INFO
	.align		4
.L_11:
        /*0028*/ 	.byte	0x04, 0x17
        /*002a*/ 	.short	(.L_13 - .L_12)
.L_12:
        /*002c*/ 	.word	0x00000000
        /*0030*/ 	.short	0x0010
        /*0032*/ 	.short	0x0060
        /*0034*/ 	.byte	0x00, 0xf0, 0x21, 0x00


	//----- nvinfo : EIATTR_KPARAM_INFO
	.align		4
.L_13:
        /*0038*/ 	.byte	0x04, 0x17
        /*003a*/ 	.short	(.L_15 - .L_14)
.L_14:
        /*003c*/ 	.word	0x00000000
        /*0040*/ 	.short	0x000f
        /*0042*/ 	.short	0x0058
        /*0044*/ 	.byte	0x00, 0xf0, 0x11, 0x00


	//----- nvinfo : EIATTR_KPARAM_INFO
	.align		4
.L_15:
        /*0048*/ 	.byte	0x04, 0x17
        /*004a*/ 	.short	(.L_17 - .L_16)
.L_16:
        /*004c*/ 	.word	0x00000000
        /*0050*/ 	.short	0x000e
        /*0052*/ 	.short	0x0054
        /*0054*/ 	.byte	0x00, 0xf0, 0x11, 0x00


	//----- nvinfo : EIATTR_KPARAM_INFO
	.align		4
.L_17:
        /*0058*/ 	.byte	0x04, 0x17
        /*005a*/ 	.short	(.L_19 - .L_18)
.L_18:
        /*005c*/ 	.word	0x00000000
        /*0060*/ 	.short	0x000d
        /*0062*/ 	.short	0x0050
        /*0064*/ 	.byte	0x00, 0xf0, 0x11, 0x00


	//----- nvinfo : EIATTR_KPARAM_INFO
	.align		4
.L_19:
        /*0068*/ 	.byte	0x04, 0x17
        /*006a*/ 	.short	(.L_21 - .L_20)
.L_20:
        /*006c*/ 	.word	0x00000000
        /*0070*/ 	.short	0x000c
        /*0072*/ 	.short	0x0048
        /*0074*/ 	.byte	0x00, 0xf0, 0x21, 0x00


	//----- nvinfo : EIATTR_KPARAM_INFO
	.align		4
.L_21:
        /*0078*/ 	.byte	0x04, 0x17
        /*007a*/ 	.short	(.L_23 - .L_22)
.L_22:
        /*007c*/ 	.word	0x00000000
        /*0080*/ 	.short	0x000b
        /*0082*/ 	.short	0x0040
        /*0084*/ 	.byte	0x00, 0xf0, 0x21, 0x00


	//----- nvinfo : EIATTR_KPARAM_INFO
	.align		4
.L_23:
        /*0088*/ 	.byte	0x04, 0x17
        /*008a*/ 	.short	(.L_25 - .L_24)
.L_24:
        /*008c*/ 	.word	0x00000000
        /*0090*/ 	.short	0x000a
        /*0092*/ 	.short	0x0038
        /*0094*/ 	.byte	0x00, 0xf0, 0x21, 0x00


	//----- nvinfo : EIATTR_KPARAM_INFO
	.align		4
.L_25:
        /*0098*/ 	.byte	0x04, 0x17
        /*009a*/ 	.short	(.L_27 - .L_26)
.L_26:
        /*009c*/ 	.word	0x00000000
        /*00a0*/ 	.short	0x0009
        /*00a2*/ 	.short	0x0030
        /*00a4*/ 	.byte	0x00, 0xf0, 0x21, 0x00


	//----- nvinfo : EIATTR_KPARAM_INFO
	.align		4
.L_27:
        /*00a8*/ 	.byte	0x04, 0x17
        /*00aa*/ 	.short	(.L_29 - .L_28)
.L_28:
        /*00ac*/ 	.word	0x00000000
        /*00b0*/ 	.short	0x0008
        /*00b2*/ 	.short	0x0028
        /*00b4*/ 	.byte	0x00, 0xf0, 0x21, 0x00


	//----- nvinfo : EIATTR_KPARAM_INFO
	.align		4
.L_29:
        /*00b8*/ 	.byte	0x04, 0x17
        /*00ba*/ 	.short	(.L_31 - .L_30)
.L_30:
        /*00bc*/ 	.word	0x00000000
        /*00c0*/ 	.short	0x0007
        /*00c2*/ 	.short	0x0020
        /*00c4*/ 	.byte	0x00, 0xf0, 0x21, 0x00


	//----- nvinfo : EIATTR_KPARAM_INFO
	.align		4
.L_31:
        /*00c8*/ 	.byte	0x04, 0x17
        /*00ca*/ 	.short	(.L_33 - .L_32)
.L_32:
        /*00cc*/ 	.word	0x00000000
        /*00d0*/ 	.short	0x0006
        /*00d2*/ 	.short	0x001c
        /*00d4*/ 	.byte	0x00, 0xf0, 0x11, 0x00


	//----- nvinfo : EIATTR_KPARAM_INFO
	.align		4
.L_33:
        /*00d8*/ 	.byte	0x04, 0x17
        /*00da*/ 	.short	(.L_35 - .L_34)
.L_34:
        /*00dc*/ 	.word	0x00000000
        /*00e0*/ 	.short	0x0005
        /*00e2*/ 	.short	0x0018
        /*00e4*/ 	.byte	0x00, 0xf0, 0x11, 0x00


	//----- nvinfo : EIATTR_KPARAM_INFO
	.align		4
.L_35:
        /*00e8*/ 	.byte	0x04, 0x17
        /*00ea*/ 	.short	(.L_37 - .L_36)
.L_36:
        /*00ec*/ 	.word	0x00000000
        /*00f0*/ 	.short	0x0004
        /*00f2*/ 	.short	0x0014
        /*00f4*/ 	.byte	0x00, 0xf0, 0x11, 0x00


	//----- nvinfo : EIATTR_KPARAM_INFO
	.align		4
.L_37:
        /*00f8*/ 	.byte	0x04, 0x17
        /*00fa*/ 	.short	(.L_39 - .L_38)
.L_38:
        /*00fc*/ 	.word	0x00000000
        /*0100*/ 	.short	0x0003
        /*0102*/ 	.short	0x0010
        /*0104*/ 	.byte	0x00, 0xf0, 0x11, 0x00


	//----- nvinfo : EIATTR_KPARAM_INFO
	.align		4
.L_39:
        /*0108*/ 	.byte	0x04, 0x17
        /*010a*/ 	.short	(.L_41 - .L_40)
.L_40:
        /*010c*/ 	.word	0x00000000
        /*0110*/ 	.short	0x0002
        /*0112*/ 	.short	0x000c
        /*0114*/ 	.byte	0x00, 0xf0, 0x11, 0x00


	//----- nvinfo : EIATTR_KPARAM_INFO
	.align		4
.L_41:
        /*0118*/ 	.byte	0x04, 0x17
        /*011a*/ 	.short	(.L_43 - .L_42)
.L_42:
        /*011c*/ 	.word	0x00000000
        /*0120*/ 	.short	0x0001
        /*0122*/ 	.short	0x0008
        /*0124*/ 	.byte	0x00, 0xf0, 0x11, 0x00


	//----- nvinfo : EIATTR_KPARAM_INFO
	.align		4
.L_43:
        /*0128*/ 	.byte	0x04, 0x17
        /*012a*/ 	.short	(.L_45 - .L_44)
.L_44:
        /*012c*/ 	.word	0x00000000
        /*0130*/ 	.short	0x0000
        /*0132*/ 	.short	0x0000
        /*0134*/ 	.byte	0x00, 0xf5, 0x21, 0x00


	//----- nvinfo : EIATTR_SPARSE_MMA_MASK
	.align		4
.L_45:
        /*0138*/ 	.byte	0x03, 0x50
        /*013a*/ 	.short	0x0000


	//----- nvinfo : EIATTR_MAXREG_COUNT
	.align		4
        /*013c*/ 	.byte	0x03, 0x1b
        /*013e*/ 	.short	0x00ff


	//----- nvinfo : EIATTR_MERCURY_ISA_VERSION
	.align		4
        /*0140*/ 	.byte	0x03, 0x5f
        /*0142*/ 	.short	0x0101


	//----- nvinfo : EIATTR_VRC_CTA_INIT_COUNT
	.align		4
        /*0144*/ 	.byte	0x02, 0x4a
	.zero		1
	.zero		1


	//----- nvinfo : EIATTR_EXIT_INSTR_OFFSETS
	.align		4
        /*0148*/ 	.byte	0x04, 0x1c
        /*014a*/ 	.short	(.L_47 - .L_46)


	//   ....[0]....
.L_46:
        /*014c*/ 	.word	0x00000040


	//   ....[1]....
        /*0150*/ 	.word	0x000000a0


	//   ....[2]....
        /*0154*/ 	.word	0x00000f90


	//----- nvinfo : EIATTR_CBANK_PARAM_SIZE
	.align		4
.L_47:
        /*0158*/ 	.byte	0x03, 0x19
        /*015a*/ 	.short	0x0078


	//----- nvinfo : EIATTR_PARAM_CBANK
	.align		4
        /*015c*/ 	.byte	0x04, 0x0a
        /*015e*/ 	.short	(.L_49 - .L_48)
	.align		4
.L_48:
        /*0160*/ 	.word	index@(.nv.constant0._Z15init_phi_kernelPdiiiiiiddddddiiiddd)
        /*0164*/ 	.short	0x0380
        /*0166*/ 	.short	0x0078


	//----- nvinfo : EIATTR_SW_WAR
	.align		4
.L_49:
        /*0168*/ 	.byte	0x04, 0x36
        /*016a*/ 	.short	(.L_51 - .L_50)
.L_50:
        /*016c*/ 	.word	0x00000008
.L_51:


//--------------------- .nv.callgraph             --------------------------
	.section	.nv.callgraph,"",@"SHT_CUDA_CALLGRAPH"
	.align	4
	.sectionentsize	8
	.align		4
        /*0000*/ 	.word	0x00000000
	.align		4
        /*0004*/ 	.word	0xffffffff
	.align		4
        /*0008*/ 	.word	0x00000000
	.align		4
        /*000c*/ 	.word	0xfffffffe
	.align		4
        /*0010*/ 	.word	0x00000000
	.align		4
        /*0014*/ 	.word	0xfffffffd
	.align		4
        /*0018*/ 	.word	0x00000000
	.align		4
        /*001c*/ 	.word	0xfffffffc


//--------------------- .text._Z15init_phi_kernelPdiiiiiiddddddiiiddd --------------------------
	.section	.text._Z15init_phi_kernelPdiiiiiiddddddiiiddd,"ax",@progbits
	.align	128
        .global         _Z15init_phi_kernelPdiiiiiiddddddiiiddd
        .type           _Z15init_phi_kernelPdiiiiiiddddddiiiddd,@function
        .size           _Z15init_phi_kernelPdiiiiiiddddddiiiddd,(.L_x_9 - _Z15init_phi_kernelPdiiiiiiddddddiiiddd)
        .other          _Z15init_phi_kernelPdiiiiiiddddddiiiddd,@"STO_CUDA_ENTRY STV_DEFAULT"
_Z15init_phi_kernelPdiiiiiiddddddiiiddd:
.text._Z15init_phi_kernelPdiiiiiiddddddiiiddd:
[----:B------:R-:W-:Y:S08]  /*0000*/  LDC R1, c[0x0][0x37c] ;  /* 0x0000df00ff017b82 */ /* 0x000ff00000000800 */
[----:B------:R-:W0:Y:S01]  /*0010*/  LDC R0, c[0x0][0x39c] ;  /* 0x0000e700ff007b82 */ /* 0x000e220000000800 */
[----:B------:R-:W0:Y:S02]  /*0020*/  LDCU UR4, c[0x0][0x390] ;  /* 0x00007200ff0477ac */ /* 0x000e240008000800 */
[----:B0-----:R-:W-:-:S13]  /*0030*/  ISETP.LT.AND P0, PT, R0, UR4, PT ;  /* 0x0000000400007c0c */ /* 0x001fda000bf01270 */
[----:B------:R-:W-:Y:S05]  /*0040*/  @P0 EXIT ;  /* 0x000000000000094d */ /* 0x000fea0003800000 */
[----:B------:R-:W0:Y:S01]  /*0050*/  LDC R27, c[0x0][0x394] ;  /* 0x0000e500ff1b7b82 */ /* 0x000e220000000800 */
[----:B------:R-:W0:Y:S07]  /*0060*/  LDCU.64 UR6, c[0x0][0x388] ;  /* 0x00007100ff0677ac */ /* 0x000e2e0008000a00 */
[----:B------:R-:W1:Y:S01]  /*0070*/  LDC R0, c[0x0][0x398] ;  /* 0x0000e600ff007b82 */ /* 0x000e620000000800 */
[----:B0-----:R-:W-:-:S04]  /*0080*/  ISETP.LT.AND P0, PT, R27, UR6, PT ;  /* 0x000000061b007c0c */ /* 0x001fc8000bf01270 */
[----:B-1----:R-:W-:-:S13]  /*0090*/  ISETP.LT.OR P0, PT, R0, UR7, P0 ;  /* 0x0000000700007c0c */ /* 0x002fda0008701670 */
[----:B------:R-:W-:Y:S05]  /*00a0*/  @P0 EXIT ;  /* 0x000000000000094d */ /* 0x000fea0003800000 */
[----:B------:R-:W0:Y:S01]  /*00b0*/  LDC.64 R4, c[0x0][0x3a0] ;  /* 0x0000e800ff047b82 */ /* 0x000e220000000a00 */
[----:B------:R-:W1:Y:S01]  /*00c0*/  I2F.F64 R2, UR6 ;  /* 0x0000000600027d12 */ /* 0x000e620008201c00 */
[----:B------:R-:W0:Y:S01]  /*00d0*/  LDCU.64 UR4, c[0x0][0x3e0] ;  /* 0x00007c00ff0477ac */ /* 0x000e220008000a00 */
[----:B------:R-:W-:Y:S01]  /*00e0*/  VIADD R27, R27, 0x1 ;  /* 0x000000011b1b7836 */ /* 0x000fe20000000000 */
[----:B------:R-:W2:Y:S01]  /*00f0*/  LDCU.64 UR10, c[0x0][0x358] ;  /* 0x00006b00ff0a77ac */ /* 0x000ea20008000a00 */
[----:B-1----:R-:W-:-:S08]  /*0100*/  DADD R2, R2, 0.5 ;  /* 0x3fe0000002027429 */ /* 0x002fd00000000000 */
[----:B0-----:R-:W-:Y:S01]  /*0110*/  DFMA R2, R2, UR4, R4 ;  /* 0x0000000402027c2b */ /* 0x001fe20008000004 */
[----:B------:R-:W0:Y:S07]  /*0120*/  LDCU UR4, c[0x0][0x390] ;  /* 0x00007200ff0477ac */ /* 0x000e2e0008000800 */
[----:B------:R-:W-:-:S08]  /*0130*/  DADD R2, R2, -0.25 ;  /* 0xbfd0000002027429 */ /* 0x000fd00000000000 */
[----:B------:R-:W-:Y:S01]  /*0140*/  DMUL R4, R2, R2 ;  /* 0x0000000202047228 */ /* 0x000fe20000000000 */
[----:B--2---:R-:W-:-:S10]  /*0150*/  VIADD R3, R27, -UR6 ;  /* 0x800000061b037c36 */ /* 0x004fd40008000000 */
.L_x_7:
[----:B-1----:R-:W1:Y:S01]  /*0160*/  LDC.64 R8, c[0x0][0x3b0] ;  /* 0x0000ec00ff087b82 */ /* 0x002e620000000a00 */
[----:B0-----:R-:W0:Y:S01]  /*0170*/  I2F.F64 R6, UR4 ;  /* 0x0000000400067d12 */ /* 0x001e220008201c00 */
[----:B------:R-:W1:Y:S01]  /*0180*/  LDCU.64 UR12, c[0x0][0x3f0] ;  /* 0x00007e00ff0c77ac */ /* 0x000e620008000a00 */
[----:B------:R-:W2:Y:S01]  /*0190*/  LDCU UR7, c[0x0][0x3d8] ;  /* 0x00007b00ff0777ac */ /* 0x000ea20008000800 */
[----:B------:R-:W3:Y:S01]  /*01a0*/  LDCU UR9, c[0x0][0x39c] ;  /* 0x00007380ff0977ac */ /* 0x000ee20008000800 */
[----:B------:R-:W4:Y:S01]  /*01b0*/  LDCU UR8, c[0x0][0x3d4] ;  /* 0x00007a80ff0877ac */ /* 0x000f220008000800 */
[----:B0-----:R-:W-:Y:S01]  /*01c0*/  DADD R6, R6, 0.5 ;  /* 0x3fe0000006067429 */ /* 0x001fe20000000000 */
[----:B------:R-:W0:Y:S07]  /*01d0*/  LDCU UR6, c[0x0][0x38c] ;  /* 0x00007180ff0677ac */ /* 0x000e2e0008000800 */
[----:B-1----:R-:W-:Y:S01]  /*01e0*/  DFMA R6, R6, UR12, R8 ;  /* 0x0000000c06067c2b */ /* 0x002fe20008000008 */
[----:B--2---:R-:W-:-:S02]  /*01f0*/  UIADD3 UR5, UPT, UPT, UR4, UR7, URZ ;  /* 0x0000000704057290 */ /* 0x004fc4000fffe0ff */
[----:B---3--:R-:W-:Y:S02]  /*0200*/  UISETP.NE.AND UP1, UPT, UR4, UR9, UPT ;  /* 0x000000090400728c */ /* 0x008fe4000bf25270 */
[----:B------:R-:W-:-:S03]  /*0210*/  UIADD3 UR4, UPT, UPT, UR4, 0x1, URZ ;  /* 0x0000000104047890 */ /* 0x000fc6000fffe0ff */
[----:B------:R-:W-:Y:S01]  /*0220*/  DADD R6, R6, -0.25 ;  /* 0xbfd0000006067429 */ /* 0x000fe20000000000 */
[----:B----4-:R-:W-:-:S07]  /*0230*/  UIMAD UR8, UR5, UR8, UR7 ;  /* 0x00000008050872a4 */ /* 0x010fce000f8e0207 */
[----:B0-----:R-:W-:-:S11]  /*0240*/  DMUL R6, R6, R6 ;  /* 0x0000000606067228 */ /* 0x001fd60000000000 */
.L_x_6:
[----:B0-----:R-:W0:Y:S01]  /*0250*/  LDC.64 R10, c[0x0][0x3a8] ;  /* 0x0000ea00ff0a7b82 */ /* 0x001e220000000a00 */
[----:B-1----:R-:W1:Y:S01]  /*0260*/  I2F.F64 R8, UR6 ;  /* 0x0000000600087d12 */ /* 0x002e620008201c00 */
[----:B------:R-:W0:Y:S01]  /*0270*/  LDCU.64 UR12, c[0x0][0x3e8] ;  /* 0x00007d00ff0c77ac */ /* 0x000e220008000a00 */
[----:B------:R-:W-:Y:S01]  /*0280*/  LOP3.LUT P0, RZ, R3, 0x1, RZ, 0xc0, !PT ;  /* 0x0000000103ff7812 */ /* 0x000fe2000780c0ff */
[----:B------:R-:W2:Y:S01]  /*0290*/  LDCU UR7, c[0x0][0x3d8] ;  /* 0x00007b00ff0777ac */ /* 0x000ea20008000800 */
[----:B------:R-:W3:Y:S01]  /*02a0*/  LDCU UR9, c[0x0][0x398] ;  /* 0x00007300ff0977ac */ /* 0x000ee20008000800 */
[----:B------:R-:W4:Y:S01]  /*02b0*/  LDCU UR5, c[0x0][0x388] ;  /* 0x00007100ff0577ac */ /* 0x000f220008000800 */
[----:B-1----:R-:W-:-:S08]  /*02c0*/  DADD R8, R8, 0.5 ;  /* 0x3fe0000008087429 */ /* 0x002fd00000000000 */
[----:B0-----:R-:W-:Y:S01]  /*02d0*/  DFMA R8, R8, UR12, R10 ;  /* 0x0000000c08087c2b */ /* 0x001fe2000800000a */
[----:B--2---:R-:W-:Y:S02]  /*02e0*/  UIADD3 UR7, UPT, UPT, UR6, UR7, URZ ;  /* 0x0000000706077290 */ /* 0x004fe4000fffe0ff */
[----:B---3--:R-:W-:Y:S02]  /*02f0*/  UISETP.NE.AND UP2, UPT, UR6, UR9, UPT ;  /* 0x000000090600728c */ /* 0x008fe4000bf45270 */
[----:B------:R-:W-:-:S03]  /*0300*/  UIADD3 UR6, UPT, UPT, UR6, 0x1, URZ ;  /* 0x0000000106067890 */ /* 0x000fc6000fffe0ff */
[----:B------:R-:W-:Y:S01]  /*0310*/  DADD R8, R8, -0.25 ;  /* 0xbfd0000008087429 */ /* 0x000fe20000000000 */
[----:B----4-:R-:W-:-:S07]  /*0320*/  IMAD.U32 R2, RZ, RZ, UR5 ;  /* 0x00000005ff027e24 */ /* 0x010fce000f8e00ff */
[----:B------:R-:W-:Y:S01]  /*0330*/  DMUL R8, R8, R8 ;  /* 0x0000000808087228 */ /* 0x000fe20000000000 */
[----:B------:R-:W-:Y:S10]  /*0340*/  @!P0 BRA `(.L_x_0) ;  /* 0x0000000400188947 */ /* 0x000ff40003800000 */
[----:B------:R-:W-:Y:S01]  /*0350*/  DADD R10, R4, R8 ;  /* 0x00000000040a7229 */ /* 0x000fe20000000008 */
[----:B------:R-:W-:Y:S01]  /*0360*/  IMAD.MOV.U32 R12, RZ, RZ, 0x652b82fe ;  /* 0x652b82feff0c7424 */ /* 0x000fe200078e00ff */
[----:B------:R-:W-:Y:S01]  /*0370*/  UMOV UR12, 0xfefa39ef ;  /* 0xfefa39ef000c7882 */ /* 0x000fe20000000000 */
[----:B------:R-:W-:Y:S01]  /*0380*/  IMAD.MOV.U32 R13, RZ, RZ, 0x3ff71547 ;  /* 0x3ff71547ff0d7424 */ /* 0x000fe200078e00ff */
[----:B------:R-:W-:Y:S01]  /*0390*/  UMOV UR13, 0x3fe62e42 ;  /* 0x3fe62e42000d7882 */ /* 0x000fe20000000000 */
[----:B------:R-:W0:Y:S01]  /*03a0*/  LDCU UR5, c[0x0][0x3d0] ;  /* 0x00007a00ff0577ac */ /* 0x000e220008000800 */
[----:B------:R-:W1:Y:S02]  /*03b0*/  LDC R2, c[0x0][0x388] ;  /* 0x0000e200ff027b82 */ /* 0x000e640000000800 */
[----:B------:R-:W-:-:S08]  /*03c0*/  DADD R10, R6, R10 ;  /* 0x00000000060a7229 */ /* 0x000fd0000000000a */
[----:B------:R-:W-:Y:S01]  /*03d0*/  DMUL R10, R10, -100 ;  /* 0xc05900000a0a7828 */ /* 0x000fe20000000000 */
[----:B0-----:R-:W-:-:S07]  /*03e0*/  UIMAD UR5, UR7, UR5, UR8 ;  /* 0x00000005070572a4 */ /* 0x001fce000f8e0208 */
[----:B------:R-:W-:Y:S02]  /*03f0*/  DFMA R12, R10, R12, 6.75539944105574400000e+15 ;  /* 0x433800000a0c742b */ /* 0x000fe4000000000c */
[----:B------:R-:W-:-:S06]  /*0400*/  FSETP.GEU.AND P0, PT, |R11|, 4.1917929649353027344, PT ;  /* 0x4086232b0b00780b */ /* 0x000fcc0003f0e200 */
[----:B------:R-:W-:-:S08]  /*0410*/  DADD R14, R12, -6.75539944105574400000e+15 ;  /* 0xc33800000c0e7429 */ /* 0x000fd00000000000 */
[----:B------:R-:W-:Y:S01]  /*0420*/  DFMA R16, R14, -UR12, R10 ;  /* 0x8000000c0e107c2b */ /* 0x000fe2000800000a */
[----:B------:R-:W-:Y:S01]  /*0430*/  UMOV UR12, 0x3b39803f ;  /* 0x3b39803f000c7882 */ /* 0x000fe20000000000 */
[----:B------:R-:W-:-:S06]  /*0440*/  UMOV UR13, 0x3c7abc9e ;  /* 0x3c7abc9e000d7882 */ /* 0x000fcc0000000000 */
[----:B------:R-:W-:Y:S01]  /*0450*/  DFMA R14, R14, -UR12, R16 ;  /* 0x8000000c0e0e7c2b */ /* 0x000fe20008000010 */
[----:B------:R-:W-:Y:S01]  /*0460*/  UMOV UR12, 0x69ce2bdf ;  /* 0x69ce2bdf000c7882 */ /* 0x000fe20000000000 */
[----:B------:R-:W-:Y:S01]  /*0470*/  MOV R16, 0xfca213ea ;  /* 0xfca213ea00107802 */ /* 0x000fe20000000f00 */
[----:B------:R-:W-:Y:S01]  /*0480*/  IMAD.MOV.U32 R17, RZ, RZ, 0x3e928af3 ;  /* 0x3e928af3ff117424 */ /* 0x000fe200078e00ff */
[----:B------:R-:W-:-:S05]  /*0490*/  UMOV UR13, 0x3e5ade15 ;  /* 0x3e5ade15000d7882 */ /* 0x000fca0000000000 */
[----:B------:R-:W-:Y:S01]  /*04a0*/  DFMA R16, R14, UR12, R16 ;  /* 0x0000000c0e107c2b */ /* 0x000fe20008000010 */
[----:B------:R-:W-:Y:S01]  /*04b0*/  UMOV UR12, 0x62401315 ;  /* 0x62401315000c7882 */ /* 0x000fe20000000000 */
[----:B------:R-:W-:-:S06]  /*04c0*/  UMOV UR13, 0x3ec71dee ;  /* 0x3ec71dee000d7882 */ /* 0x000fcc0000000000 */
[----:B------:R-:W-:Y:S01]  /*04d0*/  DFMA R16, R14, R16, UR12 ;  /* 0x0000000c0e107e2b */ /* 0x000fe20008000010 */
        /* <DEDUP_REMOVED lines=20> */
[----:B------:R-:W-:-:S08]  /*0620*/  DFMA R16, R14, R16, UR12 ;  /* 0x0000000c0e107e2b */ /* 0x000fd00008000010 */
[C---:B------:R-:W-:Y:S02]  /*0630*/  DFMA R18, R14.reuse, R16, 1 ;  /* 0x3ff000000e12742b */ /* 0x040fe40000000010 */
[----:B------:R-:W0:Y:S06]  /*0640*/  LDC.64 R16, c[0x0][0x380] ;  /* 0x0000e000ff107b82 */ /* 0x000e2c0000000a00 */
[----:B------:R-:W-:Y:S01]  /*0650*/  DFMA R14, R14, R18, 1 ;  /* 0x3ff000000e0e742b */ /* 0x000fe20000000012 */
[----:B-1----:R-:W-:-:S09]  /*0660*/  VIADD R19, R2, UR5 ;  /* 0x0000000502137c36 */ /* 0x002fd20008000000 */
[----:B------:R-:W-:Y:S02]  /*0670*/  IMAD R21, R12, 0x100000, R15 ;  /* 0x001000000c157824 */ /* 0x000fe400078e020f */
[----:B------:R-:W-:Y:S01]  /*0680*/  IMAD.MOV.U32 R20, RZ, RZ, R14 ;  /* 0x000000ffff147224 */ /* 0x000fe200078e000e */
[----:B------:R-:W-:Y:S06]  /*0690*/  @!P0 BRA `(.L_x_1) ;  /* 0x0000000000348947 */ /* 0x000fec0003800000 */
[----:B------:R-:W-:Y:S01]  /*06a0*/  FSETP.GEU.AND P1, PT, |R11|, 4.2275390625, PT ;  /* 0x408748000b00780b */ /* 0x000fe20003f2e200 */
[C---:B------:R-:W-:Y:S02]  /*06b0*/  DADD R20, R10.reuse, +INF ;  /* 0x7ff000000a147429 */ /* 0x040fe40000000000 */
[----:B------:R-:W-:-:S08]  /*06c0*/  DSETP.GEU.AND P0, PT, R10, RZ, PT ;  /* 0x000000ff0a00722a */ /* 0x000fd00003f0e000 */
[----:B------:R-:W-:Y:S02]  /*06d0*/  FSEL R20, R20, RZ, P0 ;  /* 0x000000ff14147208 */ /* 0x000fe40000000000 */
[----:B------:R-:W-:Y:S01]  /*06e0*/  FSEL R21, R21, RZ, P0 ;  /* 0x000000ff15157208 */ /* 0x000fe20000000000 */
[----:B------:R-:W-:Y:S06]  /*06f0*/  @P1 BRA `(.L_x_1) ;  /* 0x00000000001c1947 */ /* 0x000fec0003800000 */
[----:B------:R-:W-:Y:S01]  /*0700*/  LEA.HI R0, R12, R12, RZ, 0x1 ;  /* 0x0000000c0c007211 */ /* 0x000fe200078f08ff */
[----:B------:R-:W-:-:S03]  /*0710*/  IMAD.MOV.U32 R20, RZ, RZ, RZ ;  /* 0x000000ffff147224 */ /* 0x000fc600078e00ff */
[----:B------:R-:W-:-:S04]  /*0720*/  SHF.R.S32.HI R11, RZ, 0x1, R0 ;  /* 0x00000001ff0b7819 */ /* 0x000fc80000011400 */
[----:B------:R-:W-:Y:S01]  /*0730*/  IADD3 R12, PT, PT, R12, -R11, RZ ;  /* 0x8000000b0c0c7210 */ /* 0x000fe20007ffe0ff */
[----:B------:R-:W-:-:S03]  /*0740*/  IMAD R15, R11, 0x100000, R15 ;  /* 0x001000000b0f7824 */ /* 0x000fc600078e020f */
[----:B------:R-:W-:-:S06]  /*0750*/  LEA R21, R12, 0x3ff00000, 0x14 ;  /* 0x3ff000000c157811 */ /* 0x000fcc00078ea0ff */
[----:B------:R-:W-:-:S11]  /*0760*/  DMUL R20, R14, R20 ;  /* 0x000000140e147228 */ /* 0x000fd60000000000 */
.L_x_1:
[----:B------:R-:W-:Y:S01]  /*0770*/  DADD R20, R20, 1 ;  /* 0x3ff0000014147429 */ /* 0x000fe20000000000 */
[----:B0-----:R-:W-:-:S04]  /*0780*/  IMAD.WIDE R16, R19, 0x8, R16 ;  /* 0x0000000813107825 */ /* 0x001fc800078e0210 */
[----:B------:R-:W-:Y:S02]  /*0790*/  VIADD R2, R2, 0x1 ;  /* 0x0000000102027836 */ /* 0x000fe40000000000 */
[----:B------:R0:W-:Y:S05]  /*07a0*/  STG.E.64 desc[UR10][R16.64], R20 ;  /* 0x0000001410007986 */ /* 0x0001ea000c101b0a */
.L_x_0:
[----:B------:R-:W1:Y:S01]  /*07b0*/  LDCU UR5, c[0x0][0x394] ;  /* 0x00007280ff0577ac */ /* 0x000e620008000800 */
[----:B------:R-:W1:Y:S02]  /*07c0*/  LDCU UR9, c[0x0][0x388] ;  /* 0x00007100ff0977ac */ /* 0x000e640008000800 */
[----:B-1----:R-:W-:-:S09]  /*07d0*/  UISETP.NE.AND UP0, UPT, UR5, UR9, UPT ;  /* 0x000000090500728c */ /* 0x002fd2000bf05270 */
[----:B------:R-:W-:Y:S05]  /*07e0*/  BRA.U !UP0, `(.L_x_2) ;  /* 0x0000000508e07547 */ /* 0x000fea000b800000 */
[----:B------:R-:W1:Y:S01]  /*07f0*/  LDC R15, c[0x0][0x3d0] ;  /* 0x0000f400ff0f7b82 */ /* 0x000e620000000800 */
[----:B------:R-:W-:Y:S01]  /*0800*/  VIADD R0, R2, UR8 ;  /* 0x0000000802007c36 */ /* 0x000fe20008000000 */
[----:B------:R-:W2:Y:S06]  /*0810*/  LDCU.64 UR12, c[0x0][0x3e0] ;  /* 0x00007c00ff0c77ac */ /* 0x000eac0008000a00 */
[----:B------:R-:W3:Y:S08]  /*0820*/  LDC.64 R10, c[0x0][0x3a0] ;  /* 0x0000e800ff0a7b82 */ /* 0x000ef00000000a00 */
[----:B------:R-:W4:Y:S01]  /*0830*/  LDC.64 R12, c[0x0][0x380] ;  /* 0x0000e000ff0c7b82 */ /* 0x000f220000000a00 */
[----:B-12---:R-:W-:-:S07]  /*0840*/  IMAD R0, R15, UR7, R0 ;  /* 0x000000070f007c24 */ /* 0x006fce000f8e0200 */
.L_x_5:
[----:B-1----:R-:W1:Y:S01]  /*0850*/  I2F.F64 R14, R2 ;  /* 0x00000002000e7312 */ /* 0x002e620000201c00 */
[----:B0-----:R-:W-:Y:S01]  /*0860*/  MOV R16, 0x652b82fe ;  /* 0x652b82fe00107802 */ /* 0x001fe20000000f00 */
[----:B------:R-:W-:Y:S01]  /*0870*/  IMAD.MOV.U32 R17, RZ, RZ, 0x3ff71547 ;  /* 0x3ff71547ff117424 */ /* 0x000fe200078e00ff */
[----:B------:R-:W-:Y:S01]  /*0880*/  UMOV UR14, 0xfefa39ef ;  /* 0xfefa39ef000e7882 */ /* 0x000fe20000000000 */
        /* <DEDUP_REMOVED lines=11> */
[----:B-1----:R-:W-:Y:S01]  /*0940*/  DADD R14, R14, 0.5 ;  /* 0x3fe000000e0e7429 */ /* 0x002fe20000000000 */
[----:B------:R-:W-:Y:S01]  /*0950*/  UMOV UR26, 0x1852b7af ;  /* 0x1852b7af001a7882 */ /* 0x000fe20000000000 */
[----:B------:R-:W-:Y:S01]  /*0960*/  UMOV UR27, 0x3f56c16c ;  /* 0x3f56c16c001b7882 */ /* 0x000fe20000000000 */
[----:B------:R-:W-:Y:S01]  /*0970*/  UMOV UR28, 0x11122322 ;  /* 0x11122322001c7882 */ /* 0x000fe20000000000 */
[----:B------:R-:W-:Y:S01]  /*0980*/  UMOV UR29, 0x3f811111 ;  /* 0x3f811111001d7882 */ /* 0x000fe20000000000 */
[----:B------:R-:W-:Y:S01]  /*0990*/  UMOV UR30, 0x555502a1 ;  /* 0x555502a1001e7882 */ /* 0x000fe20000000000 */
[----:B------:R-:W-:Y:S01]  /*09a0*/  UMOV UR31, 0x3fa55555 ;  /* 0x3fa55555001f7882 */ /* 0x000fe20000000000 */
[----:B------:R-:W-:Y:S01]  /*09b0*/  UMOV UR32, 0x55555511 ;  /* 0x5555551100207882 */ /* 0x000fe20000000000 */
[----:B---3--:R-:W-:Y:S01]  /*09c0*/  DFMA R14, R14, UR12, R10 ;  /* 0x0000000c0e0e7c2b */ /* 0x008fe2000800000a */
[----:B------:R-:W-:Y:S01]  /*09d0*/  UMOV UR33, 0x3fc55555 ;  /* 0x3fc5555500217882 */ /* 0x000fe20000000000 */
[----:B------:R-:W-:Y:S01]  /*09e0*/  UMOV UR34, 0xb ;  /* 0x0000000b00227882 */ /* 0x000fe20000000000 */
[----:B------:R-:W-:-:S05]  /*09f0*/  UMOV UR35, 0x3fe00000 ;  /* 0x3fe0000000237882 */ /* 0x000fca0000000000 */
[----:B------:R-:W-:-:S08]  /*0a00*/  DADD R14, R14, -0.25 ;  /* 0xbfd000000e0e7429 */ /* 0x000fd00000000000 */
[----:B------:R-:W-:-:S08]  /*0a10*/  DFMA R14, R14, R14, R8 ;  /* 0x0000000e0e0e722b */ /* 0x000fd00000000008 */
[----:B------:R-:W-:-:S08]  /*0a20*/  DADD R14, R6, R14 ;  /* 0x00000000060e7229 */ /* 0x000fd0000000000e */
[----:B------:R-:W-:-:S08]  /*0a30*/  DMUL R14, R14, -100 ;  /* 0xc05900000e0e7828 */ /* 0x000fd00000000000 */
[----:B------:R-:W-:Y:S02]  /*0a40*/  DFMA R18, R14, R16, 6.75539944105574400000e+15 ;  /* 0x433800000e12742b */ /* 0x000fe40000000010 */
[----:B------:R-:W-:-:S06]  /*0a50*/  FSETP.GEU.AND P0, PT, |R15|, 4.1917929649353027344, PT ;  /* 0x4086232b0f00780b */ /* 0x000fcc0003f0e200 */
[----:B------:R-:W-:-:S08]  /*0a60*/  DADD R24, R18, -6.75539944105574400000e+15 ;  /* 0xc338000012187429 */ /* 0x000fd00000000000 */
[----:B------:R-:W-:-:S08]  /*0a70*/  DFMA R20, R24, -UR14, R14 ;  /* 0x8000000e18147c2b */ /* 0x000fd0000800000e */
[----:B------:R-:W-:Y:S01]  /*0a80*/  DFMA R24, R24, -UR16, R20 ;  /* 0x8000001018187c2b */ /* 0x000fe20008000014 */
[----:B------:R-:W-:Y:S02]  /*0a90*/  IMAD.MOV.U32 R20, RZ, RZ, -0x35dec16 ;  /* 0xfca213eaff147424 */ /* 0x000fe400078e00ff */
[----:B------:R-:W-:-:S06]  /*0aa0*/  IMAD.MOV.U32 R21, RZ, RZ, 0x3e928af3 ;  /* 0x3e928af3ff157424 */ /* 0x000fcc00078e00ff */
[----:B------:R-:W-:-:S08]  /*0ab0*/  DFMA R22, R24, UR18, R20 ;  /* 0x0000001218167c2b */ /* 0x000fd00008000014 */
[----:B------:R-:W-:-:S08]  /*0ac0*/  DFMA R22, R24, R22, UR20 ;  /* 0x0000001418167e2b */ /* 0x000fd00008000016 */
[----:B------:R-:W-:-:S08]  /*0ad0*/  DFMA R22, R24, R22, UR22 ;  /* 0x0000001618167e2b */ /* 0x000fd00008000016 */
[----:B------:R-:W-:-:S08]  /*0ae0*/  DFMA R22, R24, R22, UR24 ;  /* 0x0000001818167e2b */ /* 0x000fd00008000016 */
[----:B------:R-:W-:-:S08]  /*0af0*/  DFMA R22, R24, R22, UR26 ;  /* 0x0000001a18167e2b */ /* 0x000fd00008000016 */
[----:B------:R-:W-:-:S08]  /*0b00*/  DFMA R22, R24, R22, UR28 ;  /* 0x0000001c18167e2b */ /* 0x000fd00008000016 */
[----:B------:R-:W-:-:S08]  /*0b10*/  DFMA R22, R24, R22, UR30 ;  /* 0x0000001e18167e2b */ /* 0x000fd00008000016 */
[----:B------:R-:W-:-:S08]  /*0b20*/  DFMA R22, R24, R22, UR32 ;  /* 0x0000002018167e2b */ /* 0x000fd00008000016 */
[----:B------:R-:W-:-:S08]  /*0b30*/  DFMA R22, R24, R22, UR34 ;  /* 0x0000002218167e2b */ /* 0x000fd00008000016 */
[----:B------:R-:W-:-:S08]  /*0b40*/  DFMA R22, R24, R22, 1 ;  /* 0x3ff000001816742b */ /* 0x000fd00000000016 */
[----:B------:R-:W-:-:S10]  /*0b50*/  DFMA R22, R24, R22, 1 ;  /* 0x3ff000001816742b */ /* 0x000fd40000000016 */
[----:B------:R-:W-:Y:S01]  /*0b60*/  IMAD R25, R18, 0x100000, R23 ;  /* 0x0010000012197824 */ /* 0x000fe200078e0217 */
[----:B------:R-:W-:Y:S01]  /*0b70*/  MOV R24, R22 ;  /* 0x0000001600187202 */ /* 0x000fe20000000f00 */
        /* <DEDUP_REMOVED lines=9> */
[----:B------:R-:W-:-:S05]  /*0c10*/  SHF.R.S32.HI R15, RZ, 0x1, R14 ;  /* 0x00000001ff0f7819 */ /* 0x000fca000001140e */
[----:B------:R-:W-:Y:S02]  /*0c20*/  IMAD.IADD R18, R18, 0x1, -R15 ;  /* 0x0000000112127824 */ /* 0x000fe400078e0a0f */
[----:B------:R-:W-:-:S03]  /*0c30*/  IMAD R23, R15, 0x100000, R23 ;  /* 0x001000000f177824 */ /* 0x000fc600078e0217 */
[----:B------:R-:W-:-:S06]  /*0c40*/  LEA R25, R18, 0x3ff00000, 0x14 ;  /* 0x3ff0000012197811 */ /* 0x000fcc00078ea0ff */
[----:B------:R-:W-:-:S11]  /*0c50*/  DMUL R24, R22, R24 ;  /* 0x0000001816187228 */ /* 0x000fd60000000000 */
.L_x_3:
[----:B------:R-:W-:Y:S01]  /*0c60*/  VIADD R26, R2, 0x1 ;  /* 0x00000001021a7836 */ /* 0x000fe20000000000 */
[----:B------:R-:W-:-:S03]  /*0c70*/  DADD R24, R24, 1 ;  /* 0x3ff0000018187429 */ /* 0x000fc60000000000 */
[----:B------:R-:W0:Y:S02]  /*0c80*/  I2F.F64 R14, R26 ;  /* 0x0000001a000e7312 */ /* 0x000e240000201c00 */
[----:B0-----:R-:W-:-:S08]  /*0c90*/  DADD R14, R14, 0.5 ;  /* 0x3fe000000e0e7429 */ /* 0x001fd00000000000 */
[----:B------:R-:W-:-:S08]  /*0ca0*/  DFMA R14, R14, UR12, R10 ;  /* 0x0000000c0e0e7c2b */ /* 0x000fd0000800000a */
        /* <DEDUP_REMOVED lines=8> */
[----:B------:R-:W-:-:S08]  /*0d30*/  DFMA R18, R22, -UR16, R18 ;  /* 0x8000001016127c2b */ /* 0x000fd00008000012 */
        /* <DEDUP_REMOVED lines=8> */
[----:B------:R-:W-:Y:S01]  /*0dc0*/  DFMA R22, R18, R20, UR34 ;  /* 0x0000002212167e2b */ /* 0x000fe20008000014 */
[----:B----4-:R-:W-:-:S05]  /*0dd0*/  IMAD.WIDE R20, R0, 0x8, R12 ;  /* 0x0000000800147825 */ /* 0x010fca00078e020c */
[----:B------:R0:W-:Y:S02]  /*0de0*/  STG.E.64 desc[UR10][R20.64], R24 ;  /* 0x0000001814007986 */ /* 0x0001e4000c101b0a */
[----:B------:R-:W-:-:S08]  /*0df0*/  DFMA R22, R18, R22, 1 ;  /* 0x3ff000001216742b */ /* 0x000fd00000000016 */
[----:B------:R-:W-:-:S10]  /*0e00*/  DFMA R22, R18, R22, 1 ;  /* 0x3ff000001216742b */ /* 0x000fd40000000016 */
[----:B------:R-:W-:Y:S01]  /*0e10*/  LEA R19, R16, R23, 0x14 ;  /* 0x0000001710137211 */ /* 0x000fe200078ea0ff */
[----:B------:R-:W-:Y:S01]  /*0e20*/  IMAD.MOV.U32 R18, RZ, RZ, R22 ;  /* 0x000000ffff127224 */ /* 0x000fe200078e0016 */
[----:B0-----:R-:W-:Y:S06]  /*0e30*/  @!P0 BRA `(.L_x_4) ;  /* 0x0000000000348947 */ /* 0x001fec0003800000 */
[----:B------:R-:W-:Y:S01]  /*0e40*/  FSETP.GEU.AND P1, PT, |R15|, 4.2275390625, PT ;  /* 0x408748000f00780b */ /* 0x000fe20003f2e200 */
[C---:B------:R-:W-:Y:S02]  /*0e50*/  DADD R18, R14.reuse, +INF ;  /* 0x7ff000000e127429 */ /* 0x040fe40000000000 */
[----:B------:R-:W-:-:S08]  /*0e60*/  DSETP.GEU.AND P0, PT, R14, RZ, PT ;  /* 0x000000ff0e00722a */ /* 0x000fd00003f0e000 */
[----:B------:R-:W-:Y:S02]  /*0e70*/  FSEL R18, R18, RZ, P0 ;  /* 0x000000ff12127208 */ /* 0x000fe40000000000 */
[----:B------:R-:W-:Y:S01]  /*0e80*/  FSEL R19, R19, RZ, P0 ;  /* 0x000000ff13137208 */ /* 0x000fe20000000000 */
[----:B------:R-:W-:Y:S06]  /*0e90*/  @P1 BRA `(.L_x_4) ;  /* 0x00000000001c1947 */ /* 0x000fec0003800000 */
[----:B------:R-:W-:Y:S02]  /*0ea0*/  LEA.HI R14, R16, R16, RZ, 0x1 ;  /* 0x00000010100e7211 */ /* 0x000fe400078f08ff */
[----:B------:R-:W-:Y:S02]  /*0eb0*/  MOV R18, RZ ;  /* 0x000000ff00127202 */ /* 0x000fe40000000f00 */
[----:B------:R-:W-:-:S05]  /*0ec0*/  SHF.R.S32.HI R15, RZ, 0x1, R14 ;  /* 0x00000001ff0f7819 */ /* 0x000fca000001140e */
[----:B------:R-:W-:Y:S02]  /*0ed0*/  IMAD.IADD R16, R16, 0x1, -R15 ;  /* 0x0000000110107824 */ /* 0x000fe400078e0a0f */
[----:B------:R-:W-:-:S03]  /*0ee0*/  IMAD R23, R15, 0x100000, R23 ;  /* 0x001000000f177824 */ /* 0x000fc600078e0217 */
[----:B------:R-:W-:-:S06]  /*0ef0*/  LEA R19, R16, 0x3ff00000, 0x14 ;  /* 0x3ff0000010137811 */ /* 0x000fcc00078ea0ff */
[----:B------:R-:W-:-:S11]  /*0f00*/  DMUL R18, R22, R18 ;  /* 0x0000001216127228 */ /* 0x000fd60000000000 */
.L_x_4:
[----:B------:R-:W-:Y:S01]  /*0f10*/  VIADD R2, R2, 0x2 ;  /* 0x0000000202027836 */ /* 0x000fe20000000000 */
[----:B------:R-:W-:Y:S01]  /*0f20*/  DADD R18, R18, 1 ;  /* 0x3ff0000012127429 */ /* 0x000fe20000000000 */
[----:B------:R-:W-:-:S03]  /*0f30*/  VIADD R0, R0, 0x2 ;  /* 0x0000000200007836 */ /* 0x000fc60000000000 */
[----:B------:R-:W-:-:S03]  /*0f40*/  ISETP.NE.AND P0, PT, R2, R27, PT ;  /* 0x0000001b0200720c */ /* 0x000fc60003f05270 */
[----:B------:R1:W-:Y:S10]  /*0f50*/  STG.E.64 desc[UR10][R20.64+0x8], R18 ;  /* 0x0000081214007986 */ /* 0x0003f4000c101b0a */
[----:B------:R-:W-:Y:S05]  /*0f60*/  @P0 BRA `(.L_x_5) ;  /* 0xfffffff800380947 */ /* 0x000fea000383ffff */
.L_x_2:
[----:B------:R-:W-:Y:S05]  /*0f70*/  BRA.U UP2, `(.L_x_6) ;  /* 0xfffffff102b47547 */ /* 0x000fea000b83ffff */
[----:B------:R-:W-:Y:S05]  /*0f80*/  BRA.U UP1, `(.L_x_7) ;  /* 0xfffffff101747547 */ /* 0x000fea000b83ffff */
[----:B------:R-:W-:Y:S05]  /*0f90*/  EXIT ;  /* 0x000000000000794d */ /* 0x000fea0003800000 */
.L_x_8:
[----:B------:R-:W-:-:S00]  /*0fa0*/  BRA `(.L_x_8) ;  /* 0xfffffffc00fc7947 */ /* 0x000fc0000383ffff */
[----:B------:R-:W-:-:S00]  /*0fb0*/  NOP ;  /* 0x0000000000007918 */ /* 0x000fc00000000000 */
        /* <DEDUP_REMOVED lines=12> */
.L_x_9:


//--------------------- .nv.shared.reserved.0     --------------------------
	.section	.nv.shared.reserved.0,"aw",@nobits
	.weak		__nv_reservedSMEM_offset_0_alias
	.size		__nv_reservedSMEM_offset_0_alias, 0, 64
	.other		__nv_reservedSMEM_offset_0_alias,@"STO_CUDA_RESERVED_SHARED STV_DEFAULT"
__nv_reservedSMEM_offset_0_alias:
	.zero		0
	.zero		64


//--------------------- .nv.constant0._Z15init_phi_kernelPdiiiiiiddddddiiiddd --------------------------
	.section	.nv.constant0._Z15init_phi_kernelPdiiiiiiddddddiiiddd,"a",@progbits
	.sectionflags	@""
	.align	4
.nv.constant0._Z15init_phi_kernelPdiiiiiiddddddiiiddd:
	.zero		1016


//--------------------- SYMBOLS --------------------------

	.type		.nv.reservedSmem.offset0,@object
	.size		.nv.reservedSmem.offset0,0x4
